//
// Generated by NVIDIA NVVM Compiler
//
// Compiler Build ID: CL-36424714
// Cuda compilation tools, release 13.0, V13.0.88
// Based on NVVM 20.0.0
//

.version 9.0
.target sm_100
.address_size 64

	// .globl	sum_Fu
.const .align 16 .b8 FU_FQ79_MODULUS[16] = {1, 224, 108, 177, 210, 41, 222, 50, 4, 105};

.visible .entry sum_Fu(
	.param .u64 .ptr .align 1 sum_Fu_param_0,
	.param .u64 .ptr .align 1 sum_Fu_param_1,
	.param .u64 .ptr .align 1 sum_Fu_param_2,
	.param .u32 sum_Fu_param_3
)
{
	.reg .pred 	%p<7>;
	.reg .b32 	%r<15>;
	.reg .b64 	%rd<23>;

	ld.param.u64 	%rd6, [sum_Fu_param_0];
	ld.param.u64 	%rd7, [sum_Fu_param_1];
	ld.param.u64 	%rd8, [sum_Fu_param_2];
	ld.param.u32 	%r6, [sum_Fu_param_3];
	mov.u32 	%r7, %ctaid.x;
	mov.u32 	%r1, %ntid.x;
	mov.u32 	%r8, %tid.x;
	mad.lo.s32 	%r14, %r7, %r1, %r8;
	setp.ge.s32 	%p1, %r14, %r6;
	@%p1 bra 	$L__BB0_3;
	ld.const.v2.u64 	{%rd1, %rd2}, [FU_FQ79_MODULUS];
	mov.u32 	%r9, %nctaid.x;
	mul.lo.s32 	%r3, %r1, %r9;
	cvta.to.global.u64 	%rd3, %rd6;
	cvta.to.global.u64 	%rd4, %rd7;
	cvta.to.global.u64 	%rd5, %rd8;
$L__BB0_2:
	mul.wide.s32 	%rd9, %r14, 16;
	add.s64 	%rd10, %rd3, %rd9;
	add.s64 	%rd11, %rd4, %rd9;
	add.s64 	%rd12, %rd5, %rd9;
	ld.global.v2.u64 	{%rd13, %rd14}, [%rd10];
	ld.global.v2.u64 	{%rd15, %rd16}, [%rd11];
	add.cc.s64 	%rd17, %rd15, %rd13;
	addc.cc.s64 	%rd18, %rd16, %rd14;
	setp.eq.s64 	%p2, %rd18, %rd2;
	setp.lt.u64 	%p3, %rd18, %rd2;
	selp.u32 	%r10, -1, 0, %p3;
	setp.lt.u64 	%p4, %rd17, %rd1;
	selp.u32 	%r11, -1, 0, %p4;
	selp.b32 	%r12, %r11, %r10, %p2;
	and.b32  	%r13, %r12, 1;
	setp.eq.b32 	%p5, %r13, 1;
	selp.b64 	%rd19, 0, %rd1, %p5;
	selp.b64 	%rd20, 0, %rd2, %p5;
	sub.cc.s64 	%rd21, %rd17, %rd19;
	subc.cc.s64 	%rd22, %rd18, %rd20;
	st.global.v2.u64 	[%rd12], {%rd21, %rd22};
	add.s32 	%r14, %r14, %r3;
	setp.lt.s32 	%p6, %r14, %r6;
	@%p6 bra 	$L__BB0_2;
$L__BB0_3:
	ret;

}


// ===== COMPILED SASS (sm_100) =====

	.target	sm_100

	.elftype	@"ET_EXEC"


//--------------------- .note.nv.tkinfo           --------------------------
	.section	.note.nv.tkinfo,"",@"SHT_NOTE"
	.sectionflags	@"SHF_NOTE_NV_TKINFO"
	.tkinfo
        /*0018*/ 	.word	0x00000002
        /*0030*/ 	.string	""
        /*0030*/ 	.string	"ptxas"
        /*0030*/ 	.string	"Cuda compilation tools, release 13.0, V13.0.88"
        /*0030*/ 	.string	"Build cuda_13.0.r13.0/compiler.36424714_0"
        /*0030*/ 	.string	"-arch sm_100 -m 64 "



//--------------------- .note.nv.cuinfo           --------------------------
	.section	.note.nv.cuinfo,"",@"SHT_NOTE"
	.sectionflags	@"SHF_NOTE_NV_CUINFO"
        /*0018*/ 	.short	0x0002
        /*001a*/ 	.short	0x0064
        /*001c*/ 	.short	0x0082
	.zero		2


//--------------------- .nv.info                  --------------------------
	.section	.nv.info,"",@"SHT_CUDA_INFO"
	.align	4


	//----- nvinfo : EIATTR_REGCOUNT
	.align		4
        /*0000*/ 	.byte	0x04, 0x2f
        /*0002*/ 	.short	(.L_2 - .L_1)
	.align		4
.L_1:
        /*0004*/ 	.word	index@(sum_Fu)
        /*0008*/ 	.word	0x0000001c


	//----- nvinfo : EIATTR_FRAME_SIZE
	.align		4
.L_2:
        /*000c*/ 	.byte	0x04, 0x11
        /*000e*/ 	.short	(.L_4 - .L_3)
	.align		4
.L_3:
        /*0010*/ 	.word	index@(sum_Fu)
        /*0014*/ 	.word	0x00000000


	//----- nvinfo : EIATTR_MIN_STACK_SIZE
	.align		4
.L_4:
        /*0018*/ 	.byte	0x04, 0x12
        /*001a*/ 	.short	(.L_6 - .L_5)
	.align		4
.L_5:
        /*001c*/ 	.word	index@(sum_Fu)
        /*0020*/ 	.word	0x00000000
.L_6:


//--------------------- .nv.compat                --------------------------
	.section	.nv.compat,"",@"SHT_CUDA_COMPAT_INFO"
	.align	4
        /*0000*/ 	.byte	0x02, 0x09, 0x00, 0x00, 0x02, 0x02, 0x01, 0x00, 0x02, 0x05, 0x05, 0x00, 0x03, 0x07, 0x01, 0x01
        /*0010*/ 	.byte	0x02, 0x03, 0x00, 0x00, 0x02, 0x06, 0x01, 0x00, 0x04, 0x0b, 0x08, 0x00, 0x09, 0x00, 0x00, 0x00
        /*0020*/ 	.byte	0x00, 0x00, 0x00, 0x00


//--------------------- .nv.info.sum_Fu           --------------------------
	.section	.nv.info.sum_Fu,"",@"SHT_CUDA_INFO"
	.sectionflags	@""
	.align	4


	//----- nvinfo : EIATTR_CUDA_API_VERSION
	.align		4
        /*0000*/ 	.byte	0x04, 0x37
        /*0002*/ 	.short	(.L_8 - .L_7)
.L_7:
        /*0004*/ 	.word	0x00000082


	//----- nvinfo : EIATTR_KPARAM_INFO
	.align		4
.L_8:
        /*0008*/ 	.byte	0x04, 0x17
        /*000a*/ 	.short	(.L_10 - .L_9)
.L_9:
        /*000c*/ 	.word	0x00000000
        /*0010*/ 	.short	0x0003
        /*0012*/ 	.short	0x0018
        /*0014*/ 	.byte	0x00, 0xf0, 0x11, 0x00


	//----- nvinfo : EIATTR_KPARAM_INFO
	.align		4
.L_10:
        /*0018*/ 	.byte	0x04, 0x17
        /*001a*/ 	.short	(.L_12 - .L_11)
.L_11:
        /*001c*/ 	.word	0x00000000
        /*0020*/ 	.short	0x0002
        /*0022*/ 	.short	0x0010
        /*0024*/ 	.byte	0x00, 0xf5, 0x21, 0x00


	//----- nvinfo : EIATTR_KPARAM_INFO
	.align		4
.L_12:
        /*0028*/ 	.byte	0x04, 0x17
        /*002a*/ 	.short	(.L_14 - .L_13)
.L_13:
        /*002c*/ 	.word	0x00000000
        /*0030*/ 	.short	0x0001
        /*0032*/ 	.short	0x0008
        /*0034*/ 	.byte	0x00, 0xf5, 0x21, 0x00


	//----- nvinfo : EIATTR_KPARAM_INFO
	.align		4
.L_14:
        /*0038*/ 	.byte	0x04, 0x17
        /*003a*/ 	.short	(.L_16 - .L_15)
.L_15:
        /*003c*/ 	.word	0x00000000
        /*0040*/ 	.short	0x0000
        /*0042*/ 	.short	0x0000
        /*0044*/ 	.byte	0x00, 0xf5, 0x21, 0x00


	//----- nvinfo : EIATTR_SPARSE_MMA_MASK
	.align		4
.L_16:
        /*0048*/ 	.byte	0x03, 0x50
        /*004a*/ 	.short	0x0000


	//----- nvinfo : EIATTR_MAXREG_COUNT
	.align		4
        /*004c*/ 	.byte	0x03, 0x1b
        /*004e*/ 	.short	0x00ff


	//----- nvinfo : EIATTR_MERCURY_ISA_VERSION
	.align		4
        /*0050*/ 	.byte	0x03, 0x5f
        /*0052*/ 	.short	0x0101


	//----- nvinfo : EIATTR_VRC_CTA_INIT_COUNT
	.align		4
        /*0054*/ 	.byte	0x02, 0x4a
	.zero		1
	.zero		1


	//----- nvinfo : EIATTR_EXIT_INSTR_OFFSETS
	.align		4
        /*0058*/ 	.byte	0x04, 0x1c
        /*005a*/ 	.short	(.L_18 - .L_17)


	//   ....[0]....
.L_17:
        /*005c*/ 	.word	0x00000070


	//   ....[1]....
        /*0060*/ 	.word	0x000002f0


	//----- nvinfo : EIATTR_CRS_STACK_SIZE
	.align		4
.L_18:
        /*0064*/ 	.byte	0x04, 0x1e
        /*0066*/ 	.short	(.L_20 - .L_19)
.L_19:
        /*0068*/ 	.word	0x00000000


	//----- nvinfo : EIATTR_CBANK_PARAM_SIZE
	.align		4
.L_20:
        /*006c*/ 	.byte	0x03, 0x19
        /*006e*/ 	.short	0x001c


	//----- nvinfo : EIATTR_PARAM_CBANK
	.align		4
        /*0070*/ 	.byte	0x04, 0x0a
        /*0072*/ 	.short	(.L_22 - .L_21)
	.align		4
.L_21:
        /*0074*/ 	.word	index@(.nv.constant0.sum_Fu)
        /*0078*/ 	.short	0x0380
        /*007a*/ 	.short	0x001c


	//----- nvinfo : EIATTR_SW_WAR
	.align		4
.L_22:
        /*007c*/ 	.byte	0x04, 0x36
        /*007e*/ 	.short	(.L_24 - .L_23)
.L_23:
        /*0080*/ 	.word	0x00000008
.L_24:


//--------------------- .nv.callgraph             --------------------------
	.section	.nv.callgraph,"",@"SHT_CUDA_CALLGRAPH"
	.align	4
	.sectionentsize	8
	.align		4
        /*0000*/ 	.word	0x00000000
	.align		4
        /*0004*/ 	.word	0xffffffff
	.align		4
        /*0008*/ 	.word	0x00000000
	.align		4
        /*000c*/ 	.word	0xfffffffe
	.align		4
        /*0010*/ 	.word	0x00000000
	.align		4
        /*0014*/ 	.word	0xfffffffd
	.align		4
        /*0018*/ 	.word	0x00000000
	.align		4
        /*001c*/ 	.word	0xfffffffc


//--------------------- .nv.constant3             --------------------------
	.section	.nv.constant3,"a",@progbits
	.align	16
.nv.constant3:
	.type		FU_FQ79_MODULUS,@object
	.size		FU_FQ79_MODULUS,(.L_0 - FU_FQ79_MODULUS)
FU_FQ79_MODULUS:
        /*0000*/ 	.byte	0x01, 0xe0, 0x6c, 0xb1, 0xd2, 0x29, 0xde, 0x32, 0x04, 0x69, 0x00, 0x00, 0x00, 0x00, 0x00, 0x00
.L_0:


//--------------------- .text.sum_Fu              --------------------------
	.section	.text.sum_Fu,"ax",@progbits
	.align	128
        .global         sum_Fu
        .type           sum_Fu,@function
        .size           sum_Fu,(.L_x_2 - sum_Fu)
        .other          sum_Fu,@"STO_CUDA_ENTRY STV_DEFAULT"
sum_Fu:
.text.sum_Fu:
[----:B------:R-:W-:Y:S01]  /*0000*/  LDC R1, c[0x0][0x37c] ;  /* 0x0000df00ff017b82 */ /* 0x000fe20000000800 */
[----:B------:R-:W0:Y:S07]  /*0010*/  S2R R21, SR_TID.X ;  /* 0x0000000000157919 */ /* 0x000e2e0000002100 */
[----:B------:R-:W0:Y:S01]  /*0020*/  S2UR UR4, SR_CTAID.X ;  /* 0x00000000000479c3 */ /* 0x000e220000002500 */
[----:B------:R-:W1:Y:S07]  /*0030*/  LDCU UR5, c[0x0][0x398] ;  /* 0x00007300ff0577ac */ /* 0x000e6e0008000800 */
[----:B------:R-:W0:Y:S02]  /*0040*/  LDC R0, c[0x0][0x360] ;  /* 0x0000d800ff007b82 */ /* 0x000e240000000800 */
[----:B0-----:R-:W-:-:S05]  /*0050*/  IMAD R21, R0, UR4, R21 ;  /* 0x0000000400157c24 */ /* 0x001fca000f8e0215 */
[----:B-1----:R-:W-:-:S13]  /*0060*/  ISETP.GE.AND P0, PT, R21, UR5, PT ;  /* 0x0000000515007c0c */ /* 0x002fda000bf06270 */
[----:B------:R-:W-:Y:S05]  /*0070*/  @P0 EXIT ;  /* 0x000000000000094d */ /* 0x000fea0003800000 */
[----:B------:R-:W0:Y:S01]  /*0080*/  LDC.64 R2, c[0x0][0x390] ;  /* 0x0000e400ff027b82 */ /* 0x000e220000000a00 */
[----:B------:R-:W1:Y:S01]  /*0090*/  LDCU UR4, c[0x0][0x370] ;  /* 0x00006e00ff0477ac */ /* 0x000e620008000800 */
[----:B------:R-:W2:Y:S06]  /*00a0*/  LDCU.64 UR6, c[0x0][0x358] ;  /* 0x00006b00ff0677ac */ /* 0x000eac0008000a00 */
[----:B------:R-:W3:Y:S08]  /*00b0*/  LDC.64 R12, c[0x0][0x380] ;  /* 0x0000e000ff0c7b82 */ /* 0x000ef00000000a00 */
[----:B------:R-:W4:Y:S01]  /*00c0*/  LDC.64 R14, c[0x0][0x388] ;  /* 0x0000e200ff0e7b82 */ /* 0x000f220000000a00 */
[----:B-1----:R-:W-:-:S07]  /*00d0*/  IMAD R0, R0, UR4, RZ ;  /* 0x0000000400007c24 */ /* 0x002fce000f8e02ff */
[----:B------:R-:W1:Y:S08]  /*00e0*/  LDC.64 R16, c[0x3][RZ] ;  /* 0x00c00000ff107b82 */ /* 0x000e700000000a00 */
[----:B--2---:R-:W0:Y:S02]  /*00f0*/  LDC.64 R18, c[0x3][0x8] ;  /* 0x00c00200ff127b82 */ /* 0x004e240000000a00 */
.L_x_0:
[----:B--23--:R-:W-:-:S04]  /*0100*/  IMAD.WIDE R4, R21, 0x10, R12 ;  /* 0x0000001015047825 */ /* 0x00cfc800078e020c */
[----:B----4-:R-:W-:Y:S02]  /*0110*/  IMAD.WIDE R8, R21, 0x10, R14 ;  /* 0x0000001015087825 */ /* 0x010fe400078e020e */
[----:B------:R-:W2:Y:S04]  /*0120*/  LDG.E.128 R4, desc[UR6][R4.64] ;  /* 0x0000000604047981 */ /* 0x000ea8000c1e1d00 */
[----:B------:R-:W2:Y:S02]  /*0130*/  LDG.E.128 R8, desc[UR6][R8.64] ;  /* 0x0000000608087981 */ /* 0x000ea4000c1e1d00 */
[----:B--2---:R-:W-:-:S04]  /*0140*/  IADD3 R25, P0, PT, R4, R8, RZ ;  /* 0x0000000804197210 */ /* 0x004fc80007f1e0ff */
[----:B------:R-:W-:Y:S01]  /*0150*/  IADD3.X R20, P0, PT, R5, R9, RZ, P0, !PT ;  /* 0x0000000905147210 */ /* 0x000fe2000071e4ff */
[----:B0-----:R-:W-:Y:S01]  /*0160*/  IMAD.WIDE R8, R21, 0x10, R2 ;  /* 0x0000001015087825 */ /* 0x001fe200078e0202 */
[----:B-1----:R-:W-:Y:S02]  /*0170*/  ISETP.GE.U32.AND P2, PT, R25, R16, PT ;  /* 0x000000101900720c */ /* 0x002fe40003f46070 */
[----:B------:R-:W-:Y:S01]  /*0180*/  IADD3.X R23, P0, PT, R6, R10, RZ, P0, !PT ;  /* 0x0000000a06177210 */ /* 0x000fe2000071e4ff */
[----:B------:R-:W-:Y:S01]  /*0190*/  IMAD.IADD R21, R0, 0x1, R21 ;  /* 0x0000000100157824 */ /* 0x000fe200078e0215 */
[----:B------:R-:W-:Y:S02]  /*01a0*/  ISETP.GE.U32.AND.EX P2, PT, R20, R17, PT, P2 ;  /* 0x000000111400720c */ /* 0x000fe40003f46120 */
[-C--:B------:R-:W-:Y:S01]  /*01b0*/  ISETP.GE.U32.AND P1, PT, R23, R18.reuse, PT ;  /* 0x000000121700720c */ /* 0x080fe20003f26070 */
[----:B------:R-:W-:Y:S01]  /*01c0*/  IMAD.X R10, R7, 0x1, R11, P0 ;  /* 0x00000001070a7824 */ /* 0x000fe200000e060b */
[----:B------:R-:W-:-:S04]  /*01d0*/  ISETP.NE.U32.AND P0, PT, R23, R18, PT ;  /* 0x000000121700720c */ /* 0x000fc80003f05070 */
[CC--:B------:R-:W-:Y:S02]  /*01e0*/  ISETP.NE.AND.EX P0, PT, R10.reuse, R19.reuse, PT, P0 ;  /* 0x000000130a00720c */ /* 0x0c0fe40003f05300 */
[----:B------:R-:W-:-:S04]  /*01f0*/  ISETP.GE.U32.AND.EX P1, PT, R10, R19, PT, P1 ;  /* 0x000000130a00720c */ /* 0x000fc80003f26110 */
[----:B------:R-:W-:-:S07]  /*0200*/  SEL R4, RZ, 0xffffffff, P1 ;  /* 0xffffffffff047807 */ /* 0x000fce0000800000 */
[----:B------:R-:W-:-:S04]  /*0210*/  @!P0 SEL R4, RZ, 0xffffffff, P2 ;  /* 0xffffffffff048807 */ /* 0x000fc80001000000 */
[----:B------:R-:W-:-:S04]  /*0220*/  LOP3.LUT R4, R4, 0x1, RZ, 0xc0, !PT ;  /* 0x0000000104047812 */ /* 0x000fc800078ec0ff */
[----:B------:R-:W-:-:S04]  /*0230*/  ISETP.NE.U32.AND P1, PT, R4, 0x1, PT ;  /* 0x000000010400780c */ /* 0x000fc80003f25070 */
[----:B------:R-:W-:Y:S02]  /*0240*/  SEL R4, R16, RZ, P1 ;  /* 0x000000ff10047207 */ /* 0x000fe40000800000 */
[----:B------:R-:W-:Y:S02]  /*0250*/  SEL R5, R17, RZ, P1 ;  /* 0x000000ff11057207 */ /* 0x000fe40000800000 */
[----:B------:R-:W-:Y:S02]  /*0260*/  IADD3 R4, P0, PT, -R4, R25, RZ ;  /* 0x0000001904047210 */ /* 0x000fe40007f1e1ff */
[----:B------:R-:W-:Y:S02]  /*0270*/  SEL R6, R18, RZ, P1 ;  /* 0x000000ff12067207 */ /* 0x000fe40000800000 */
[----:B------:R-:W-:Y:S02]  /*0280*/  IADD3.X R5, P0, PT, ~R5, R20, RZ, P0, !PT ;  /* 0x0000001405057210 */ /* 0x000fe4000071e5ff */
[----:B------:R-:W-:-:S02]  /*0290*/  SEL R7, R19, RZ, P1 ;  /* 0x000000ff13077207 */ /* 0x000fc40000800000 */
[----:B------:R-:W-:-:S05]  /*02a0*/  IADD3.X R6, P0, PT, ~R6, R23, RZ, P0, !PT ;  /* 0x0000001706067210 */ /* 0x000fca000071e5ff */
[----:B------:R-:W-:Y:S01]  /*02b0*/  IMAD.X R7, R10, 0x1, ~R7, P0 ;  /* 0x000000010a077824 */ /* 0x000fe200000e0e07 */
[----:B------:R-:W-:-:S04]  /*02c0*/  ISETP.GE.AND P0, PT, R21, UR5, PT ;  /* 0x0000000515007c0c */ /* 0x000fc8000bf06270 */
[----:B------:R2:W-:Y:S09]  /*02d0*/  STG.E.128 desc[UR6][R8.64], R4 ;  /* 0x0000000408007986 */ /* 0x0005f2000c101d06 */
[----:B------:R-:W-:Y:S05]  /*02e0*/  @!P0 BRA `(.L_x_0) ;  /* 0xfffffffc00848947 */ /* 0x000fea000383ffff */
[----:B------:R-:W-:Y:S05]  /*02f0*/  EXIT ;  /* 0x000000000000794d */ /* 0x000fea0003800000 */
.L_x_1:
[----:B------:R-:W-:-:S00]  /*0300*/  BRA `(.L_x_1) ;  /* 0xfffffffc00fc7947 */ /* 0x000fc0000383ffff */
[----:B------:R-:W-:-:S00]  /*0310*/  NOP ;  /* 0x0000000000007918 */ /* 0x000fc00000000000 */
        /* <DEDUP_REMOVED lines=14> */
.L_x_2:


//--------------------- .nv.shared.reserved.0     --------------------------
	.section	.nv.shared.reserved.0,"aw",@nobits
	.weak		__nv_reservedSMEM_offset_0_alias
	.size		__nv_reservedSMEM_offset_0_alias, 0, 64
	.other		__nv_reservedSMEM_offset_0_alias,@"STO_CUDA_RESERVED_SHARED STV_DEFAULT"
__nv_reservedSMEM_offset_0_alias:
	.zero		0
	.zero		64


//--------------------- .nv.constant0.sum_Fu      --------------------------
	.section	.nv.constant0.sum_Fu,"a",@progbits
	.sectionflags	@""
	.align	4
.nv.constant0.sum_Fu:
	.zero		924


//--------------------- SYMBOLS --------------------------

	.type		.nv.reservedSmem.offset0,@object
	.size		.nv.reservedSmem.offset0,0x4
